//
// Generated by NVIDIA NVVM Compiler
//
// Compiler Build ID: CL-36424714
// Cuda compilation tools, release 13.0, V13.0.88
// Based on NVVM 20.0.0
//

.version 9.0
.target sm_100
.address_size 64

	// .globl	_Z15kernelVecAddGPUIfEvPT_PKS0_S3_i

.visible .entry _Z15kernelVecAddGPUIfEvPT_PKS0_S3_i(
	.param .u64 .ptr .align 1 _Z15kernelVecAddGPUIfEvPT_PKS0_S3_i_param_0,
	.param .u64 .ptr .align 1 _Z15kernelVecAddGPUIfEvPT_PKS0_S3_i_param_1,
	.param .u64 .ptr .align 1 _Z15kernelVecAddGPUIfEvPT_PKS0_S3_i_param_2,
	.param .u32 _Z15kernelVecAddGPUIfEvPT_PKS0_S3_i_param_3
)
{
	.reg .pred 	%p<10>;
	.reg .b32 	%r<23>;
	.reg .b32 	%f<88>;
	.reg .b64 	%rd<40>;

	ld.param.u64 	%rd22, [_Z15kernelVecAddGPUIfEvPT_PKS0_S3_i_param_0];
	ld.param.u64 	%rd23, [_Z15kernelVecAddGPUIfEvPT_PKS0_S3_i_param_1];
	ld.param.u64 	%rd24, [_Z15kernelVecAddGPUIfEvPT_PKS0_S3_i_param_2];
	ld.param.u32 	%r16, [_Z15kernelVecAddGPUIfEvPT_PKS0_S3_i_param_3];
	cvta.to.global.u64 	%rd1, %rd22;
	cvta.to.global.u64 	%rd2, %rd24;
	cvta.to.global.u64 	%rd3, %rd23;
	setp.lt.s32 	%p1, %r16, 1;
	@%p1 bra 	$L__BB0_13;
	and.b32  	%r1, %r16, 15;
	setp.lt.u32 	%p2, %r16, 16;
	mov.b32 	%r20, 0;
	@%p2 bra 	$L__BB0_4;
	and.b32  	%r20, %r16, 2147483632;
	neg.s32 	%r18, %r20;
	add.s64 	%rd36, %rd3, 32;
	add.s64 	%rd35, %rd2, 32;
	add.s64 	%rd34, %rd1, 32;
$L__BB0_3:
	.pragma "nounroll";
	ld.global.f32 	%f1, [%rd36+-32];
	ld.global.f32 	%f2, [%rd35+-32];
	add.f32 	%f3, %f1, %f2;
	st.global.f32 	[%rd34+-32], %f3;
	ld.global.f32 	%f4, [%rd36+-28];
	ld.global.f32 	%f5, [%rd35+-28];
	add.f32 	%f6, %f4, %f5;
	st.global.f32 	[%rd34+-28], %f6;
	ld.global.f32 	%f7, [%rd36+-24];
	ld.global.f32 	%f8, [%rd35+-24];
	add.f32 	%f9, %f7, %f8;
	st.global.f32 	[%rd34+-24], %f9;
	ld.global.f32 	%f10, [%rd36+-20];
	ld.global.f32 	%f11, [%rd35+-20];
	add.f32 	%f12, %f10, %f11;
	st.global.f32 	[%rd34+-20], %f12;
	ld.global.f32 	%f13, [%rd36+-16];
	ld.global.f32 	%f14, [%rd35+-16];
	add.f32 	%f15, %f13, %f14;
	st.global.f32 	[%rd34+-16], %f15;
	ld.global.f32 	%f16, [%rd36+-12];
	ld.global.f32 	%f17, [%rd35+-12];
	add.f32 	%f18, %f16, %f17;
	st.global.f32 	[%rd34+-12], %f18;
	ld.global.f32 	%f19, [%rd36+-8];
	ld.global.f32 	%f20, [%rd35+-8];
	add.f32 	%f21, %f19, %f20;
	st.global.f32 	[%rd34+-8], %f21;
	ld.global.f32 	%f22, [%rd36+-4];
	ld.global.f32 	%f23, [%rd35+-4];
	add.f32 	%f24, %f22, %f23;
	st.global.f32 	[%rd34+-4], %f24;
	ld.global.f32 	%f25, [%rd36];
	ld.global.f32 	%f26, [%rd35];
	add.f32 	%f27, %f25, %f26;
	st.global.f32 	[%rd34], %f27;
	ld.global.f32 	%f28, [%rd36+4];
	ld.global.f32 	%f29, [%rd35+4];
	add.f32 	%f30, %f28, %f29;
	st.global.f32 	[%rd34+4], %f30;
	ld.global.f32 	%f31, [%rd36+8];
	ld.global.f32 	%f32, [%rd35+8];
	add.f32 	%f33, %f31, %f32;
	st.global.f32 	[%rd34+8], %f33;
	ld.global.f32 	%f34, [%rd36+12];
	ld.global.f32 	%f35, [%rd35+12];
	add.f32 	%f36, %f34, %f35;
	st.global.f32 	[%rd34+12], %f36;
	ld.global.f32 	%f37, [%rd36+16];
	ld.global.f32 	%f38, [%rd35+16];
	add.f32 	%f39, %f37, %f38;
	st.global.f32 	[%rd34+16], %f39;
	ld.global.f32 	%f40, [%rd36+20];
	ld.global.f32 	%f41, [%rd35+20];
	add.f32 	%f42, %f40, %f41;
	st.global.f32 	[%rd34+20], %f42;
	ld.global.f32 	%f43, [%rd36+24];
	ld.global.f32 	%f44, [%rd35+24];
	add.f32 	%f45, %f43, %f44;
	st.global.f32 	[%rd34+24], %f45;
	ld.global.f32 	%f46, [%rd36+28];
	ld.global.f32 	%f47, [%rd35+28];
	add.f32 	%f48, %f46, %f47;
	st.global.f32 	[%rd34+28], %f48;
	add.s32 	%r18, %r18, 16;
	add.s64 	%rd36, %rd36, 64;
	add.s64 	%rd35, %rd35, 64;
	add.s64 	%rd34, %rd34, 64;
	setp.ne.s32 	%p3, %r18, 0;
	@%p3 bra 	$L__BB0_3;
$L__BB0_4:
	setp.eq.s32 	%p4, %r1, 0;
	@%p4 bra 	$L__BB0_13;
	and.b32  	%r7, %r16, 7;
	setp.lt.u32 	%p5, %r1, 8;
	@%p5 bra 	$L__BB0_7;
	mul.wide.u32 	%rd25, %r20, 4;
	add.s64 	%rd26, %rd3, %rd25;
	ld.global.f32 	%f49, [%rd26];
	add.s64 	%rd27, %rd2, %rd25;
	ld.global.f32 	%f50, [%rd27];
	add.f32 	%f51, %f49, %f50;
	add.s64 	%rd28, %rd1, %rd25;
	st.global.f32 	[%rd28], %f51;
	ld.global.f32 	%f52, [%rd26+4];
	ld.global.f32 	%f53, [%rd27+4];
	add.f32 	%f54, %f52, %f53;
	st.global.f32 	[%rd28+4], %f54;
	ld.global.f32 	%f55, [%rd26+8];
	ld.global.f32 	%f56, [%rd27+8];
	add.f32 	%f57, %f55, %f56;
	st.global.f32 	[%rd28+8], %f57;
	ld.global.f32 	%f58, [%rd26+12];
	ld.global.f32 	%f59, [%rd27+12];
	add.f32 	%f60, %f58, %f59;
	st.global.f32 	[%rd28+12], %f60;
	ld.global.f32 	%f61, [%rd26+16];
	ld.global.f32 	%f62, [%rd27+16];
	add.f32 	%f63, %f61, %f62;
	st.global.f32 	[%rd28+16], %f63;
	ld.global.f32 	%f64, [%rd26+20];
	ld.global.f32 	%f65, [%rd27+20];
	add.f32 	%f66, %f64, %f65;
	st.global.f32 	[%rd28+20], %f66;
	ld.global.f32 	%f67, [%rd26+24];
	ld.global.f32 	%f68, [%rd27+24];
	add.f32 	%f69, %f67, %f68;
	st.global.f32 	[%rd28+24], %f69;
	ld.global.f32 	%f70, [%rd26+28];
	ld.global.f32 	%f71, [%rd27+28];
	add.f32 	%f72, %f70, %f71;
	st.global.f32 	[%rd28+28], %f72;
	add.s32 	%r20, %r20, 8;
$L__BB0_7:
	setp.eq.s32 	%p6, %r7, 0;
	@%p6 bra 	$L__BB0_13;
	and.b32  	%r10, %r16, 3;
	setp.lt.u32 	%p7, %r7, 4;
	@%p7 bra 	$L__BB0_10;
	mul.wide.u32 	%rd29, %r20, 4;
	add.s64 	%rd30, %rd3, %rd29;
	ld.global.f32 	%f73, [%rd30];
	add.s64 	%rd31, %rd2, %rd29;
	ld.global.f32 	%f74, [%rd31];
	add.f32 	%f75, %f73, %f74;
	add.s64 	%rd32, %rd1, %rd29;
	st.global.f32 	[%rd32], %f75;
	ld.global.f32 	%f76, [%rd30+4];
	ld.global.f32 	%f77, [%rd31+4];
	add.f32 	%f78, %f76, %f77;
	st.global.f32 	[%rd32+4], %f78;
	ld.global.f32 	%f79, [%rd30+8];
	ld.global.f32 	%f80, [%rd31+8];
	add.f32 	%f81, %f79, %f80;
	st.global.f32 	[%rd32+8], %f81;
	ld.global.f32 	%f82, [%rd30+12];
	ld.global.f32 	%f83, [%rd31+12];
	add.f32 	%f84, %f82, %f83;
	st.global.f32 	[%rd32+12], %f84;
	add.s32 	%r20, %r20, 4;
$L__BB0_10:
	setp.eq.s32 	%p8, %r10, 0;
	@%p8 bra 	$L__BB0_13;
	mul.wide.u32 	%rd33, %r20, 4;
	add.s64 	%rd39, %rd1, %rd33;
	add.s64 	%rd38, %rd2, %rd33;
	add.s64 	%rd37, %rd3, %rd33;
	neg.s32 	%r22, %r10;
$L__BB0_12:
	.pragma "nounroll";
	ld.global.f32 	%f85, [%rd37];
	ld.global.f32 	%f86, [%rd38];
	add.f32 	%f87, %f85, %f86;
	st.global.f32 	[%rd39], %f87;
	add.s64 	%rd39, %rd39, 4;
	add.s64 	%rd38, %rd38, 4;
	add.s64 	%rd37, %rd37, 4;
	add.s32 	%r22, %r22, 1;
	setp.ne.s32 	%p9, %r22, 0;
	@%p9 bra 	$L__BB0_12;
$L__BB0_13:
	ret;

}


// ===== COMPILED SASS (sm_100) =====

	.target	sm_100

	.elftype	@"ET_EXEC"


//--------------------- .note.nv.tkinfo           --------------------------
	.section	.note.nv.tkinfo,"",@"SHT_NOTE"
	.sectionflags	@"SHF_NOTE_NV_TKINFO"
	.tkinfo
        /*0018*/ 	.word	0x00000002
        /*0030*/ 	.string	""
        /*0030*/ 	.string	"ptxas"
        /*0030*/ 	.string	"Cuda compilation tools, release 13.0, V13.0.88"
        /*0030*/ 	.string	"Build cuda_13.0.r13.0/compiler.36424714_0"
        /*0030*/ 	.string	"-arch sm_100 -m 64 "



//--------------------- .note.nv.cuinfo           --------------------------
	.section	.note.nv.cuinfo,"",@"SHT_NOTE"
	.sectionflags	@"SHF_NOTE_NV_CUINFO"
        /*0018*/ 	.short	0x0002
        /*001a*/ 	.short	0x0064
        /*001c*/ 	.short	0x0082
	.zero		2


//--------------------- .nv.info                  --------------------------
	.section	.nv.info,"",@"SHT_CUDA_INFO"
	.align	4


	//----- nvinfo : EIATTR_REGCOUNT
	.align		4
        /*0000*/ 	.byte	0x04, 0x2f
        /*0002*/ 	.short	(.L_1 - .L_0)
	.align		4
.L_0:
        /*0004*/ 	.word	index@(_Z15kernelVecAddGPUIfEvPT_PKS0_S3_i)
        /*0008*/ 	.word	0x00000014


	//----- nvinfo : EIATTR_FRAME_SIZE
	.align		4
.L_1:
        /*000c*/ 	.byte	0x04, 0x11
        /*000e*/ 	.short	(.L_3 - .L_2)
	.align		4
.L_2:
        /*0010*/ 	.word	index@(_Z15kernelVecAddGPUIfEvPT_PKS0_S3_i)
        /*0014*/ 	.word	0x00000000


	//----- nvinfo : EIATTR_MIN_STACK_SIZE
	.align		4
.L_3:
        /*0018*/ 	.byte	0x04, 0x12
        /*001a*/ 	.short	(.L_5 - .L_4)
	.align		4
.L_4:
        /*001c*/ 	.word	index@(_Z15kernelVecAddGPUIfEvPT_PKS0_S3_i)
        /*0020*/ 	.word	0x00000000
.L_5:


//--------------------- .nv.compat                --------------------------
	.section	.nv.compat,"",@"SHT_CUDA_COMPAT_INFO"
	.align	4
        /*0000*/ 	.byte	0x02, 0x09, 0x00, 0x00, 0x02, 0x02, 0x01, 0x00, 0x02, 0x05, 0x05, 0x00, 0x03, 0x07, 0x01, 0x01
        /*0010*/ 	.byte	0x02, 0x03, 0x00, 0x00, 0x02, 0x06, 0x01, 0x00, 0x04, 0x0b, 0x08, 0x00, 0x09, 0x00, 0x00, 0x00
        /*0020*/ 	.byte	0x00, 0x00, 0x00, 0x00


//--------------------- .nv.info._Z15kernelVecAddGPUIfEvPT_PKS0_S3_i --------------------------
	.section	.nv.info._Z15kernelVecAddGPUIfEvPT_PKS0_S3_i,"",@"SHT_CUDA_INFO"
	.sectionflags	@""
	.align	4


	//----- nvinfo : EIATTR_CUDA_API_VERSION
	.align		4
        /*0000*/ 	.byte	0x04, 0x37
        /*0002*/ 	.short	(.L_7 - .L_6)
.L_6:
        /*0004*/ 	.word	0x00000082


	//----- nvinfo : EIATTR_KPARAM_INFO
	.align		4
.L_7:
        /*0008*/ 	.byte	0x04, 0x17
        /*000a*/ 	.short	(.L_9 - .L_8)
.L_8:
        /*000c*/ 	.word	0x00000000
        /*0010*/ 	.short	0x0003
        /*0012*/ 	.short	0x0018
        /*0014*/ 	.byte	0x00, 0xf0, 0x11, 0x00


	//----- nvinfo : EIATTR_KPARAM_INFO
	.align		4
.L_9:
        /*0018*/ 	.byte	0x04, 0x17
        /*001a*/ 	.short	(.L_11 - .L_10)
.L_10:
        /*001c*/ 	.word	0x00000000
        /*0020*/ 	.short	0x0002
        /*0022*/ 	.short	0x0010
        /*0024*/ 	.byte	0x00, 0xf5, 0x21, 0x00


	//----- nvinfo : EIATTR_KPARAM_INFO
	.align		4
.L_11:
        /*0028*/ 	.byte	0x04, 0x17
        /*002a*/ 	.short	(.L_13 - .L_12)
.L_12:
        /*002c*/ 	.word	0x00000000
        /*0030*/ 	.short	0x0001
        /*0032*/ 	.short	0x0008
        /*0034*/ 	.byte	0x00, 0xf5, 0x21, 0x00


	//----- nvinfo : EIATTR_KPARAM_INFO
	.align		4
.L_13:
        /*0038*/ 	.byte	0x04, 0x17
        /*003a*/ 	.short	(.L_15 - .L_14)
.L_14:
        /*003c*/ 	.word	0x00000000
        /*0040*/ 	.short	0x0000
        /*0042*/ 	.short	0x0000
        /*0044*/ 	.byte	0x00, 0xf5, 0x21, 0x00


	//----- nvinfo : EIATTR_SPARSE_MMA_MASK
	.align		4
.L_15:
        /*0048*/ 	.byte	0x03, 0x50
        /*004a*/ 	.short	0x0000


	//----- nvinfo : EIATTR_MAXREG_COUNT
	.align		4
        /*004c*/ 	.byte	0x03, 0x1b
        /*004e*/ 	.short	0x00ff


	//----- nvinfo : EIATTR_MERCURY_ISA_VERSION
	.align		4
        /*0050*/ 	.byte	0x03, 0x5f
        /*0052*/ 	.short	0x0101


	//----- nvinfo : EIATTR_VRC_CTA_INIT_COUNT
	.align		4
        /*0054*/ 	.byte	0x02, 0x4a
	.zero		1
	.zero		1


	//----- nvinfo : EIATTR_EXIT_INSTR_OFFSETS
	.align		4
        /*0058*/ 	.byte	0x04, 0x1c
        /*005a*/ 	.short	(.L_17 - .L_16)


	//   ....[0]....
.L_16:
        /*005c*/ 	.word	0x00000030


	//   ....[1]....
        /*0060*/ 	.word	0x00000680


	//   ....[2]....
        /*0064*/ 	.word	0x00000940


	//   ....[3]....
        /*0068*/ 	.word	0x00000b00


	//   ....[4]....
        /*006c*/ 	.word	0x00000ce0


	//----- nvinfo : EIATTR_CBANK_PARAM_SIZE
	.align		4
.L_17:
        /*0070*/ 	.byte	0x03, 0x19
        /*0072*/ 	.short	0x001c


	//----- nvinfo : EIATTR_PARAM_CBANK
	.align		4
        /*0074*/ 	.byte	0x04, 0x0a
        /*0076*/ 	.short	(.L_19 - .L_18)
	.align		4
.L_18:
        /*0078*/ 	.word	index@(.nv.constant0._Z15kernelVecAddGPUIfEvPT_PKS0_S3_i)
        /*007c*/ 	.short	0x0380
        /*007e*/ 	.short	0x001c


	//----- nvinfo : EIATTR_SW_WAR
	.align		4
.L_19:
        /*0080*/ 	.byte	0x04, 0x36
        /*0082*/ 	.short	(.L_21 - .L_20)
.L_20:
        /*0084*/ 	.word	0x00000008
.L_21:


//--------------------- .nv.callgraph             --------------------------
	.section	.nv.callgraph,"",@"SHT_CUDA_CALLGRAPH"
	.align	4
	.sectionentsize	8
	.align		4
        /*0000*/ 	.word	0x00000000
	.align		4
        /*0004*/ 	.word	0xffffffff
	.align		4
        /*0008*/ 	.word	0x00000000
	.align		4
        /*000c*/ 	.word	0xfffffffe
	.align		4
        /*0010*/ 	.word	0x00000000
	.align		4
        /*0014*/ 	.word	0xfffffffd
	.align		4
        /*0018*/ 	.word	0x00000000
	.align		4
        /*001c*/ 	.word	0xfffffffc


//--------------------- .text._Z15kernelVecAddGPUIfEvPT_PKS0_S3_i --------------------------
	.section	.text._Z15kernelVecAddGPUIfEvPT_PKS0_S3_i,"ax",@progbits
	.align	128
        .global         _Z15kernelVecAddGPUIfEvPT_PKS0_S3_i
        .type           _Z15kernelVecAddGPUIfEvPT_PKS0_S3_i,@function
        .size           _Z15kernelVecAddGPUIfEvPT_PKS0_S3_i,(.L_x_6 - _Z15kernelVecAddGPUIfEvPT_PKS0_S3_i)
        .other          _Z15kernelVecAddGPUIfEvPT_PKS0_S3_i,@"STO_CUDA_ENTRY STV_DEFAULT"
_Z15kernelVecAddGPUIfEvPT_PKS0_S3_i:
.text._Z15kernelVecAddGPUIfEvPT_PKS0_S3_i:
[----:B------:R-:W-:Y:S08]  /*0000*/  LDC R1, c[0x0][0x37c] ;  /* 0x0000df00ff017b82 */ /* 0x000ff00000000800 */
[----:B------:R-:W0:Y:S02]  /*0010*/  LDC R2, c[0x0][0x398] ;  /* 0x0000e600ff027b82 */ /* 0x000e240000000800 */
[----:B0-----:R-:W-:-:S13]  /*0020*/  ISETP.GE.AND P0, PT, R2, 0x1, PT ;  /* 0x000000010200780c */ /* 0x001fda0003f06270 */
[----:B------:R-:W-:Y:S05]  /*0030*/  @!P0 EXIT ;  /* 0x000000000000894d */ /* 0x000fea0003800000 */
[C---:B------:R-:W-:Y:S01]  /*0040*/  ISETP.GE.U32.AND P1, PT, R2.reuse, 0x10, PT ;  /* 0x000000100200780c */ /* 0x040fe20003f26070 */
[----:B------:R-:W0:Y:S01]  /*0050*/  LDCU.64 UR10, c[0x0][0x358] ;  /* 0x00006b00ff0a77ac */ /* 0x000e220008000a00 */
[----:B------:R-:W-:Y:S01]  /*0060*/  LOP3.LUT R12, R2, 0xf, RZ, 0xc0, !PT ;  /* 0x0000000f020c7812 */ /* 0x000fe200078ec0ff */
[----:B------:R-:W-:-:S03]  /*0070*/  HFMA2 R0, -RZ, RZ, 0, 0 ;  /* 0x00000000ff007431 */ /* 0x000fc600000001ff */
[----:B------:R-:W-:-:S07]  /*0080*/  ISETP.NE.AND P0, PT, R12, RZ, PT ;  /* 0x000000ff0c00720c */ /* 0x000fce0003f05270 */
[----:B------:R-:W-:Y:S06]  /*0090*/  @!P1 BRA `(.L_x_0) ;  /* 0x0000000400789947 */ /* 0x000fec0003800000 */
[----:B------:R-:W1:Y:S01]  /*00a0*/  LDCU.128 UR12, c[0x0][0x380] ;  /* 0x00007000ff0c77ac */ /* 0x000e620008000c00 */
[----:B------:R-:W-:Y:S01]  /*00b0*/  LOP3.LUT R0, R2, 0x7ffffff0, RZ, 0xc0, !PT ;  /* 0x7ffffff002007812 */ /* 0x000fe200078ec0ff */
[----:B------:R-:W2:Y:S03]  /*00c0*/  LDCU.64 UR6, c[0x0][0x390] ;  /* 0x00007200ff0677ac */ /* 0x000ea60008000a00 */
[----:B------:R-:W-:Y:S01]  /*00d0*/  IADD3 R3, PT, PT, -R0, RZ, RZ ;  /* 0x000000ff00037210 */ /* 0x000fe20007ffe1ff */
[----:B-1----:R-:W-:Y:S02]  /*00e0*/  UIADD3 UR8, UP0, UPT, UR14, 0x20, URZ ;  /* 0x000000200e087890 */ /* 0x002fe4000ff1e0ff */
[----:B------:R-:W-:Y:S02]  /*00f0*/  UIADD3 UR4, UP2, UPT, UR12, 0x20, URZ ;  /* 0x000000200c047890 */ /* 0x000fe4000ff5e0ff */
[----:B--2---:R-:W-:-:S02]  /*0100*/  UIADD3 UR6, UP1, UPT, UR6, 0x20, URZ ;  /* 0x0000002006067890 */ /* 0x004fc4000ff3e0ff */
[----:B------:R-:W-:Y:S01]  /*0110*/  UIADD3.X UR9, UPT, UPT, URZ, UR15, URZ, UP0, !UPT ;  /* 0x0000000fff097290 */ /* 0x000fe200087fe4ff */
[----:B------:R-:W-:Y:S01]  /*0120*/  MOV R16, UR8 ;  /* 0x0000000800107c02 */ /* 0x000fe20008000f00 */
[----:B------:R-:W-:Y:S01]  /*0130*/  UIADD3.X UR5, UPT, UPT, URZ, UR13, URZ, UP2, !UPT ;  /* 0x0000000dff057290 */ /* 0x000fe200097fe4ff */
[----:B------:R-:W-:Y:S01]  /*0140*/  MOV R10, UR4 ;  /* 0x00000004000a7c02 */ /* 0x000fe20008000f00 */
[----:B------:R-:W-:Y:S01]  /*0150*/  UIADD3.X UR7, UPT, UPT, URZ, UR7, URZ, UP1, !UPT ;  /* 0x00000007ff077290 */ /* 0x000fe20008ffe4ff */
[----:B------:R-:W-:Y:S01]  /*0160*/  IMAD.U32 R11, RZ, RZ, UR6 ;  /* 0x00000006ff0b7e24 */ /* 0x000fe2000f8e00ff */
[----:B------:R-:W-:Y:S02]  /*0170*/  MOV R5, UR9 ;  /* 0x0000000900057c02 */ /* 0x000fe40008000f00 */
[----:B------:R-:W-:Y:S02]  /*0180*/  IMAD.U32 R13, RZ, RZ, UR5 ;  /* 0x00000005ff0d7e24 */ /* 0x000fe4000f8e00ff */
[----:B------:R-:W-:-:S07]  /*0190*/  MOV R14, UR7 ;  /* 0x00000007000e7c02 */ /* 0x000fce0008000f00 */
.L_x_1:
[----:B------:R-:W-:Y:S02]  /*01a0*/  MOV R4, R16 ;  /* 0x0000001000047202 */ /* 0x000fe40000000f00 */
[----:B------:R-:W-:Y:S02]  /*01b0*/  MOV R6, R11 ;  /* 0x0000000b00067202 */ /* 0x000fe40000000f00 */
[----:B------:R-:W-:Y:S01]  /*01c0*/  MOV R7, R14 ;  /* 0x0000000e00077202 */ /* 0x000fe20000000f00 */
[----:B0-2---:R-:W2:Y:S04]  /*01d0*/  LDG.E R8, desc[UR10][R4.64+-0x20] ;  /* 0xffffe00a04087981 */ /* 0x005ea8000c1e1900 */
[----:B------:R-:W2:Y:S02]  /*01e0*/  LDG.E R9, desc[UR10][R6.64+-0x20] ;  /* 0xffffe00a06097981 */ /* 0x000ea4000c1e1900 */
[----:B--2---:R-:W-:Y:S01]  /*01f0*/  FADD R11, R8, R9 ;  /* 0x00000009080b7221 */ /* 0x004fe20000000000 */
[----:B------:R-:W-:Y:S01]  /*0200*/  IMAD.MOV.U32 R8, RZ, RZ, R10 ;  /* 0x000000ffff087224 */ /* 0x000fe200078e000a */
[----:B------:R-:W-:-:S05]  /*0210*/  MOV R9, R13 ;  /* 0x0000000d00097202 */ /* 0x000fca0000000f00 */
[----:B------:R0:W-:Y:S04]  /*0220*/  STG.E desc[UR10][R8.64+-0x20], R11 ;  /* 0xffffe00b08007986 */ /* 0x0001e8000c10190a */
[----:B------:R-:W2:Y:S04]  /*0230*/  LDG.E R10, desc[UR10][R4.64+-0x1c] ;  /* 0xffffe40a040a7981 */ /* 0x000ea8000c1e1900 */
[----:B------:R-:W2:Y:S02]  /*0240*/  LDG.E R13, desc[UR10][R6.64+-0x1c] ;  /* 0xffffe40a060d7981 */ /* 0x000ea4000c1e1900 */
[----:B--2---:R-:W-:-:S05]  /*0250*/  FADD R13, R10, R13 ;  /* 0x0000000d0a0d7221 */ /* 0x004fca0000000000 */
[----:B------:R1:W-:Y:S04]  /*0260*/  STG.E desc[UR10][R8.64+-0x1c], R13 ;  /* 0xffffe40d08007986 */ /* 0x0003e8000c10190a */
[----:B------:R-:W2:Y:S04]  /*0270*/  LDG.E R10, desc[UR10][R4.64+-0x18] ;  /* 0xffffe80a040a7981 */ /* 0x000ea8000c1e1900 */
[----:B------:R-:W2:Y:S02]  /*0280*/  LDG.E R15, desc[UR10][R6.64+-0x18] ;  /* 0xffffe80a060f7981 */ /* 0x000ea4000c1e1900 */
[----:B--2---:R-:W-:-:S05]  /*0290*/  FADD R15, R10, R15 ;  /* 0x0000000f0a0f7221 */ /* 0x004fca0000000000 */
[----:B------:R2:W-:Y:S04]  /*02a0*/  STG.E desc[UR10][R8.64+-0x18], R15 ;  /* 0xffffe80f08007986 */ /* 0x0005e8000c10190a */
[----:B------:R-:W3:Y:S04]  /*02b0*/  LDG.E R10, desc[UR10][R4.64+-0x14] ;  /* 0xffffec0a040a7981 */ /* 0x000ee8000c1e1900 */
[----:B------:R-:W3:Y:S02]  /*02c0*/  LDG.E R17, desc[UR10][R6.64+-0x14] ;  /* 0xffffec0a06117981 */ /* 0x000ee4000c1e1900 */
[----:B---3--:R-:W-:-:S05]  /*02d0*/  FADD R17, R10, R17 ;  /* 0x000000110a117221 */ /* 0x008fca0000000000 */
[----:B------:R3:W-:Y:S04]  /*02e0*/  STG.E desc[UR10][R8.64+-0x14], R17 ;  /* 0xffffec1108007986 */ /* 0x0007e8000c10190a */
[----:B------:R-:W4:Y:S04]  /*02f0*/  LDG.E R10, desc[UR10][R4.64+-0x10] ;  /* 0xfffff00a040a7981 */ /* 0x000f28000c1e1900 */
[----:B0-----:R-:W4:Y:S02]  /*0300*/  LDG.E R11, desc[UR10][R6.64+-0x10] ;  /* 0xfffff00a060b7981 */ /* 0x001f24000c1e1900 */
[----:B----4-:R-:W-:-:S05]  /*0310*/  FADD R11, R10, R11 ;  /* 0x0000000b0a0b7221 */ /* 0x010fca0000000000 */
[----:B------:R0:W-:Y:S04]  /*0320*/  STG.E desc[UR10][R8.64+-0x10], R11 ;  /* 0xfffff00b08007986 */ /* 0x0001e8000c10190a */
[----:B------:R-:W4:Y:S04]  /*0330*/  LDG.E R10, desc[UR10][R4.64+-0xc] ;  /* 0xfffff40a040a7981 */ /* 0x000f28000c1e1900 */
[----:B-1----:R-:W4:Y:S02]  /*0340*/  LDG.E R13, desc[UR10][R6.64+-0xc] ;  /* 0xfffff40a060d7981 */ /* 0x002f24000c1e1900 */
[----:B----4-:R-:W-:-:S05]  /*0350*/  FADD R13, R10, R13 ;  /* 0x0000000d0a0d7221 */ /* 0x010fca0000000000 */
[----:B------:R1:W-:Y:S04]  /*0360*/  STG.E desc[UR10][R8.64+-0xc], R13 ;  /* 0xfffff40d08007986 */ /* 0x0003e8000c10190a */
[----:B------:R-:W4:Y:S04]  /*0370*/  LDG.E R10, desc[UR10][R4.64+-0x8] ;  /* 0xfffff80a040a7981 */ /* 0x000f28000c1e1900 */
[----:B--2---:R-:W4:Y:S02]  /*0380*/  LDG.E R15, desc[UR10][R6.64+-0x8] ;  /* 0xfffff80a060f7981 */ /* 0x004f24000c1e1900 */
[----:B----4-:R-:W-:-:S05]  /*0390*/  FADD R15, R10, R15 ;  /* 0x0000000f0a0f7221 */ /* 0x010fca0000000000 */
[----:B------:R2:W-:Y:S04]  /*03a0*/  STG.E desc[UR10][R8.64+-0x8], R15 ;  /* 0xfffff80f08007986 */ /* 0x0005e8000c10190a */
[----:B------:R-:W4:Y:S04]  /*03b0*/  LDG.E R10, desc[UR10][R4.64+-0x4] ;  /* 0xfffffc0a040a7981 */ /* 0x000f28000c1e1900 */
[----:B---3--:R-:W4:Y:S02]  /*03c0*/  LDG.E R17, desc[UR10][R6.64+-0x4] ;  /* 0xfffffc0a06117981 */ /* 0x008f24000c1e1900 */
[----:B----4-:R-:W-:-:S05]  /*03d0*/  FADD R17, R10, R17 ;  /* 0x000000110a117221 */ /* 0x010fca0000000000 */
        /* <DEDUP_REMOVED lines=26> */
[----:B--2---:R-:W4:Y:S01]  /*0580*/  LDG.E R15, desc[UR10][R6.64+0x18] ;  /* 0x0000180a060f7981 */ /* 0x004f22000c1e1900 */
[----:B------:R-:W-:Y:S01]  /*0590*/  IADD3 R3, PT, PT, R3, 0x10, RZ ;  /* 0x0000001003037810 */ /* 0x000fe20007ffe0ff */
[----:B----4-:R-:W-:-:S05]  /*05a0*/  FADD R15, R10, R15 ;  /* 0x0000000f0a0f7221 */ /* 0x010fca0000000000 */
[----:B------:R2:W-:Y:S04]  /*05b0*/  STG.E desc[UR10][R8.64+0x18], R15 ;  /* 0x0000180f08007986 */ /* 0x0005e8000c10190a */
[----:B------:R4:W5:Y:S04]  /*05c0*/  LDG.E R10, desc[UR10][R4.64+0x1c] ;  /* 0x00001c0a040a7981 */ /* 0x000968000c1e1900 */
[----:B---3--:R-:W5:Y:S01]  /*05d0*/  LDG.E R17, desc[UR10][R6.64+0x1c] ;  /* 0x00001c0a06117981 */ /* 0x008f62000c1e1900 */
[----:B------:R-:W-:Y:S02]  /*05e0*/  ISETP.NE.AND P1, PT, R3, RZ, PT ;  /* 0x000000ff0300720c */ /* 0x000fe40003f25270 */
[----:B0-----:R-:W-:-:S02]  /*05f0*/  IADD3 R11, P3, PT, R6, 0x40, RZ ;  /* 0x00000040060b7810 */ /* 0x001fc40007f7e0ff */
[----:B------:R-:W-:-:S03]  /*0600*/  IADD3 R16, P2, PT, R4, 0x40, RZ ;  /* 0x0000004004107810 */ /* 0x000fc60007f5e0ff */
[----:B------:R-:W-:Y:S01]  /*0610*/  IMAD.X R14, RZ, RZ, R7, P3 ;  /* 0x000000ffff0e7224 */ /* 0x000fe200018e0607 */
[----:B----4-:R-:W-:Y:S01]  /*0620*/  IADD3.X R5, PT, PT, RZ, R5, RZ, P2, !PT ;  /* 0x00000005ff057210 */ /* 0x010fe200017fe4ff */
[----:B-----5:R-:W-:Y:S01]  /*0630*/  FADD R17, R10, R17 ;  /* 0x000000110a117221 */ /* 0x020fe20000000000 */
[----:B------:R-:W-:-:S04]  /*0640*/  IADD3 R10, P4, PT, R8, 0x40, RZ ;  /* 0x00000040080a7810 */ /* 0x000fc80007f9e0ff */
[----:B------:R2:W-:Y:S01]  /*0650*/  STG.E desc[UR10][R8.64+0x1c], R17 ;  /* 0x00001c1108007986 */ /* 0x0005e2000c10190a */
[----:B-1----:R-:W-:Y:S01]  /*0660*/  IADD3.X R13, PT, PT, RZ, R9, RZ, P4, !PT ;  /* 0x00000009ff0d7210 */ /* 0x002fe200027fe4ff */
[----:B------:R-:W-:Y:S07]  /*0670*/  @P1 BRA `(.L_x_1) ;  /* 0xfffffff800c81947 */ /* 0x000fee000383ffff */
.L_x_0:
[----:B0-----:R-:W-:Y:S05]  /*0680*/  @!P0 EXIT ;  /* 0x000000000000894d */ /* 0x001fea0003800000 */
[----:B------:R-:W-:Y:S02]  /*0690*/  ISETP.GE.U32.AND P0, PT, R12, 0x8, PT ;  /* 0x000000080c00780c */ /* 0x000fe40003f06070 */
[----:B------:R-:W-:-:S04]  /*06a0*/  LOP3.LUT R14, R2, 0x7, RZ, 0xc0, !PT ;  /* 0x00000007020e7812 */ /* 0x000fc800078ec0ff */
[----:B------:R-:W-:-:S07]  /*06b0*/  ISETP.NE.AND P1, PT, R14, RZ, PT ;  /* 0x000000ff0e00720c */ /* 0x000fce0003f25270 */
[----:B------:R-:W-:Y:S06]  /*06c0*/  @!P0 BRA `(.L_x_2) ;  /* 0x00000000009c8947 */ /* 0x000fec0003800000 */
[----:B------:R-:W0:Y:S08]  /*06d0*/  LDC.64 R4, c[0x0][0x388] ;  /* 0x0000e200ff047b82 */ /* 0x000e300000000a00 */
[----:B------:R-:W1:Y:S08]  /*06e0*/  LDC.64 R6, c[0x0][0x390] ;  /* 0x0000e400ff067b82 */ /* 0x000e700000000a00 */
[----:B--2---:R-:W2:Y:S01]  /*06f0*/  LDC.64 R8, c[0x0][0x380] ;  /* 0x0000e000ff087b82 */ /* 0x004ea20000000a00 */
[----:B0-----:R-:W-:-:S05]  /*0700*/  IMAD.WIDE.U32 R4, R0, 0x4, R4 ;  /* 0x0000000400047825 */ /* 0x001fca00078e0004 */
[----:B------:R-:W3:Y:S01]  /*0710*/  LDG.E R3, desc[UR10][R4.64] ;  /* 0x0000000a04037981 */ /* 0x000ee2000c1e1900 */
[----:B-1----:R-:W-:-:S05]  /*0720*/  IMAD.WIDE.U32 R6, R0, 0x4, R6 ;  /* 0x0000000400067825 */ /* 0x002fca00078e0006 */
[----:B------:R-:W3:Y:S01]  /*0730*/  LDG.E R10, desc[UR10][R6.64] ;  /* 0x0000000a060a7981 */ /* 0x000ee2000c1e1900 */
[----:B--2---:R-:W-:-:S04]  /*0740*/  IMAD.WIDE.U32 R8, R0, 0x4, R8 ;  /* 0x0000000400087825 */ /* 0x004fc800078e0008 */
[----:B---3--:R-:W-:-:S05]  /*0750*/  FADD R3, R3, R10 ;  /* 0x0000000a03037221 */ /* 0x008fca0000000000 */
        /* <DEDUP_REMOVED lines=13> */
[----:B0-----:R-:W4:Y:S04]  /*0830*/  LDG.E R3, desc[UR10][R4.64+0x10] ;  /* 0x0000100a04037981 */ /* 0x001f28000c1e1900 */
[----:B------:R-:W4:Y:S02]  /*0840*/  LDG.E R10, desc[UR10][R6.64+0x10] ;  /* 0x0000100a060a7981 */ /* 0x000f24000c1e1900 */
        /* <DEDUP_REMOVED lines=10> */
[----:B------:R-:W2:Y:S04]  /*08f0*/  LDG.E R10, desc[UR10][R4.64+0x1c] ;  /* 0x00001c0a040a7981 */ /* 0x000ea8000c1e1900 */
[----:B---3--:R-:W2:Y:S01]  /*0900*/  LDG.E R15, desc[UR10][R6.64+0x1c] ;  /* 0x00001c0a060f7981 */ /* 0x008ea2000c1e1900 */
[----:B------:R-:W-:Y:S01]  /*0910*/  IADD3 R0, PT, PT, R0, 0x8, RZ ;  /* 0x0000000800007810 */ /* 0x000fe20007ffe0ff */
[----:B--2---:R-:W-:-:S05]  /*0920*/  FADD R15, R10, R15 ;  /* 0x0000000f0a0f7221 */ /* 0x004fca0000000000 */
[----:B------:R0:W-:Y:S02]  /*0930*/  STG.E desc[UR10][R8.64+0x1c], R15 ;  /* 0x00001c0f08007986 */ /* 0x0001e4000c10190a */
.L_x_2:
[----:B------:R-:W-:Y:S05]  /*0940*/  @!P1 EXIT ;  /* 0x000000000000994d */ /* 0x000fea0003800000 */
[----:B------:R-:W-:Y:S02]  /*0950*/  ISETP.GE.U32.AND P0, PT, R14, 0x4, PT ;  /* 0x000000040e00780c */ /* 0x000fe40003f06070 */
[----:B------:R-:W-:-:S04]  /*0960*/  LOP3.LUT R2, R2, 0x3, RZ, 0xc0, !PT ;  /* 0x0000000302027812 */ /* 0x000fc800078ec0ff */
[----:B------:R-:W-:-:S07]  /*0970*/  ISETP.NE.AND P1, PT, R2, RZ, PT ;  /* 0x000000ff0200720c */ /* 0x000fce0003f25270 */
[----:B------:R-:W-:Y:S06]  /*0980*/  @!P0 BRA `(.L_x_3) ;  /* 0x00000000005c8947 */ /* 0x000fec0003800000 */
[----:B------:R-:W1:Y:S08]  /*0990*/  LDC.64 R4, c[0x0][0x388] ;  /* 0x0000e200ff047b82 */ /* 0x000e700000000a00 */
[----:B------:R-:W3:Y:S08]  /*09a0*/  LDC.64 R6, c[0x0][0x390] ;  /* 0x0000e400ff067b82 */ /* 0x000ef00000000a00 */
[----:B0-2---:R-:W0:Y:S01]  /*09b0*/  LDC.64 R8, c[0x0][0x380] ;  /* 0x0000e000ff087b82 */ /* 0x005e220000000a00 */
[----:B-1----:R-:W-:-:S05]  /*09c0*/  IMAD.WIDE.U32 R4, R0, 0x4, R4 ;  /* 0x0000000400047825 */ /* 0x002fca00078e0004 */
[----:B------:R-:W2:Y:S01]  /*09d0*/  LDG.E R3, desc[UR10][R4.64] ;  /* 0x0000000a04037981 */ /* 0x000ea2000c1e1900 */
[----:B---3--:R-:W-:-:S05]  /*09e0*/  IMAD.WIDE.U32 R6, R0, 0x4, R6 ;  /* 0x0000000400067825 */ /* 0x008fca00078e0006 */
[----:B------:R-:W2:Y:S01]  /*09f0*/  LDG.E R10, desc[UR10][R6.64] ;  /* 0x0000000a060a7981 */ /* 0x000ea2000c1e1900 */
[----:B0-----:R-:W-:-:S04]  /*0a00*/  IMAD.WIDE.U32 R8, R0, 0x4, R8 ;  /* 0x0000000400087825 */ /* 0x001fc800078e0008 */
[----:B--2---:R-:W-:-:S05]  /*0a10*/  FADD R3, R3, R10 ;  /* 0x0000000a03037221 */ /* 0x004fca0000000000 */
        /* <DEDUP_REMOVED lines=9> */
[----:B------:R-:W2:Y:S04]  /*0ab0*/  LDG.E R10, desc[UR10][R4.64+0xc] ;  /* 0x00000c0a040a7981 */ /* 0x000ea8000c1e1900 */
[----:B------:R-:W2:Y:S01]  /*0ac0*/  LDG.E R15, desc[UR10][R6.64+0xc] ;  /* 0x00000c0a060f7981 */ /* 0x000ea2000c1e1900 */
[----:B------:R-:W-:Y:S01]  /*0ad0*/  IADD3 R0, PT, PT, R0, 0x4, RZ ;  /* 0x0000000400007810 */ /* 0x000fe20007ffe0ff */
[----:B--2---:R-:W-:-:S05]  /*0ae0*/  FADD R15, R10, R15 ;  /* 0x0000000f0a0f7221 */ /* 0x004fca0000000000 */
[----:B------:R1:W-:Y:S02]  /*0af0*/  STG.E desc[UR10][R8.64+0xc], R15 ;  /* 0x00000c0f08007986 */ /* 0x0003e4000c10190a */
.L_x_3:
[----:B------:R-:W-:Y:S05]  /*0b00*/  @!P1 EXIT ;  /* 0x000000000000994d */ /* 0x000fea0003800000 */
[----:B------:R-:W3:Y:S08]  /*0b10*/  LDC.64 R4, c[0x0][0x380] ;  /* 0x0000e000ff047b82 */ /* 0x000ef00000000a00 */
[----:B------:R-:W4:Y:S08]  /*0b20*/  LDC.64 R6, c[0x0][0x390] ;  /* 0x0000e400ff067b82 */ /* 0x000f300000000a00 */
[----:B012---:R-:W0:Y:S01]  /*0b30*/  LDC.64 R8, c[0x0][0x388] ;  /* 0x0000e200ff087b82 */ /* 0x007e220000000a00 */
[----:B---3--:R-:W-:-:S04]  /*0b40*/  IMAD.WIDE.U32 R4, R0, 0x4, R4 ;  /* 0x0000000400047825 */ /* 0x008fc800078e0004 */
[----:B------:R-:W-:Y:S01]  /*0b50*/  IMAD.MOV.U32 R10, RZ, RZ, R4 ;  /* 0x000000ffff0a7224 */ /* 0x000fe200078e0004 */
[----:B------:R-:W-:Y:S01]  /*0b60*/  MOV R13, R5 ;  /* 0x00000005000d7202 */ /* 0x000fe20000000f00 */
[----:B----4-:R-:W-:-:S05]  /*0b70*/  IMAD.WIDE.U32 R6, R0, 0x4, R6 ;  /* 0x0000000400067825 */ /* 0x010fca00078e0006 */
[----:B------:R-:W-:Y:S01]  /*0b80*/  MOV R11, R7 ;  /* 0x00000007000b7202 */ /* 0x000fe20000000f00 */
[----:B0-----:R-:W-:Y:S01]  /*0b90*/  IMAD.WIDE.U32 R8, R0, 0x4, R8 ;  /* 0x0000000400087825 */ /* 0x001fe200078e0008 */
[----:B------:R-:W-:-:S07]  /*0ba0*/  IADD3 R0, PT, PT, -R2, RZ, RZ ;  /* 0x000000ff02007210 */ /* 0x000fce0007ffe1ff */
.L_x_4:
[----:B0-----:R-:W-:Y:S01]  /*0bb0*/  IMAD.MOV.U32 R2, RZ, RZ, R8 ;  /* 0x000000ffff027224 */ /* 0x001fe200078e0008 */
[----:B------:R-:W-:Y:S02]  /*0bc0*/  MOV R5, R11 ;  /* 0x0000000b00057202 */ /* 0x000fe40000000f00 */
[----:B------:R-:W-:Y:S02]  /*0bd0*/  MOV R3, R9 ;  /* 0x0000000900037202 */ /* 0x000fe40000000f00 */
[----:B------:R-:W-:-:S03]  /*0be0*/  MOV R4, R6 ;  /* 0x0000000600047202 */ /* 0x000fc60000000f00 */
[----:B------:R0:W2:Y:S04]  /*0bf0*/  LDG.E R2, desc[UR10][R2.64] ;  /* 0x0000000a02027981 */ /* 0x0000a8000c1e1900 */
[----:B------:R-:W2:Y:S01]  /*0c00*/  LDG.E R5, desc[UR10][R4.64] ;  /* 0x0000000a04057981 */ /* 0x000ea2000c1e1900 */
[----:B------:R-:W-:Y:S02]  /*0c10*/  IADD3 R0, PT, PT, R0, 0x1, RZ ;  /* 0x0000000100007810 */ /* 0x000fe40007ffe0ff */
[----:B------:R-:W-:Y:S02]  /*0c20*/  IADD3 R6, P2, PT, R6, 0x4, RZ ;  /* 0x0000000406067810 */ /* 0x000fe40007f5e0ff */
[----:B------:R-:W-:Y:S01]  /*0c30*/  ISETP.NE.AND P0, PT, R0, RZ, PT ;  /* 0x000000ff0000720c */ /* 0x000fe20003f05270 */
[----:B0-----:R-:W-:Y:S01]  /*0c40*/  IMAD.MOV.U32 R3, RZ, RZ, R13 ;  /* 0x000000ffff037224 */ /* 0x001fe200078e000d */
[----:B------:R-:W-:-:S02]  /*0c50*/  IADD3 R8, P3, PT, R8, 0x4, RZ ;  /* 0x0000000408087810 */ /* 0x000fc40007f7e0ff */
[----:B------:R-:W-:Y:S02]  /*0c60*/  IADD3.X R11, PT, PT, RZ, R11, RZ, P2, !PT ;  /* 0x0000000bff0b7210 */ /* 0x000fe400017fe4ff */
[----:B------:R-:W-:Y:S01]  /*0c70*/  IADD3.X R9, PT, PT, RZ, R9, RZ, P3, !PT ;  /* 0x00000009ff097210 */ /* 0x000fe20001ffe4ff */
[----:B--2---:R-:W-:Y:S01]  /*0c80*/  FADD R7, R2, R5 ;  /* 0x0000000502077221 */ /* 0x004fe20000000000 */
[----:B------:R-:W-:Y:S02]  /*0c90*/  MOV R2, R10 ;  /* 0x0000000a00027202 */ /* 0x000fe40000000f00 */
[----:B------:R-:W-:-:S03]  /*0ca0*/  IADD3 R10, P1, PT, R10, 0x4, RZ ;  /* 0x000000040a0a7810 */ /* 0x000fc60007f3e0ff */
[----:B------:R0:W-:Y:S01]  /*0cb0*/  STG.E desc[UR10][R2.64], R7 ;  /* 0x0000000702007986 */ /* 0x0001e2000c10190a */
[----:B------:R-:W-:Y:S01]  /*0cc0*/  IADD3.X R13, PT, PT, RZ, R13, RZ, P1, !PT ;  /* 0x0000000dff0d7210 */ /* 0x000fe20000ffe4ff */
[----:B------:R-:W-:Y:S08]  /*0cd0*/  @P0 BRA `(.L_x_4) ;  /* 0xfffffffc00b40947 */ /* 0x000ff0000383ffff */
[----:B------:R-:W-:Y:S05]  /*0ce0*/  EXIT ;  /* 0x000000000000794d */ /* 0x000fea0003800000 */
.L_x_5:
[----:B------:R-:W-:-:S00]  /*0cf0*/  BRA `(.L_x_5) ;  /* 0xfffffffc00fc7947 */ /* 0x000fc0000383ffff */
[----:B------:R-:W-:-:S00]  /*0d00*/  NOP ;  /* 0x0000000000007918 */ /* 0x000fc00000000000 */
[----:B------:R-:W-:-:S00]  /*0d10*/  NOP ;  /* 0x0000000000007918 */ /* 0x000fc00000000000 */
[----:B------:R-:W-:-:S00]  /*0d20*/  NOP ;  /* 0x0000000000007918 */ /* 0x000fc00000000000 */
[----:B------:R-:W-:-:S00]  /*0d30*/  NOP ;  /* 0x0000000000007918 */ /* 0x000fc00000000000 */
[----:B------:R-:W-:-:S00]  /*0d40*/  NOP ;  /* 0x0000000000007918 */ /* 0x000fc00000000000 */
[----:B------:R-:W-:-:S00]  /*0d50*/  NOP ;  /* 0x0000000000007918 */ /* 0x000fc00000000000 */
[----:B------:R-:W-:-:S00]  /*0d60*/  NOP ;  /* 0x0000000000007918 */ /* 0x000fc00000000000 */
[----:B------:R-:W-:-:S00]  /*0d70*/  NOP ;  /* 0x0000000000007918 */ /* 0x000fc00000000000 */
.L_x_6:


//--------------------- .nv.shared.reserved.0     --------------------------
	.section	.nv.shared.reserved.0,"aw",@nobits
	.weak		__nv_reservedSMEM_offset_0_alias
	.size		__nv_reservedSMEM_offset_0_alias, 0, 64
	.other		__nv_reservedSMEM_offset_0_alias,@"STO_CUDA_RESERVED_SHARED STV_DEFAULT"
__nv_reservedSMEM_offset_0_alias:
	.zero		0
	.zero		64


//--------------------- .nv.constant0._Z15kernelVecAddGPUIfEvPT_PKS0_S3_i --------------------------
	.section	.nv.constant0._Z15kernelVecAddGPUIfEvPT_PKS0_S3_i,"a",@progbits
	.sectionflags	@""
	.align	4
.nv.constant0._Z15kernelVecAddGPUIfEvPT_PKS0_S3_i:
	.zero		924


//--------------------- SYMBOLS --------------------------

	.type		.nv.reservedSmem.offset0,@object
	.size		.nv.reservedSmem.offset0,0x4
